//
// Generated by NVIDIA NVVM Compiler
//
// Compiler Build ID: CL-36424714
// Cuda compilation tools, release 13.0, V13.0.88
// Based on NVVM 20.0.0
//

.version 9.0
.target sm_100
.address_size 64

	// .globl	_Z22matrix_multiply_kernelPhS_Pfiiii

.visible .entry _Z22matrix_multiply_kernelPhS_Pfiiii(
	.param .u64 .ptr .align 1 _Z22matrix_multiply_kernelPhS_Pfiiii_param_0,
	.param .u64 .ptr .align 1 _Z22matrix_multiply_kernelPhS_Pfiiii_param_1,
	.param .u64 .ptr .align 1 _Z22matrix_multiply_kernelPhS_Pfiiii_param_2,
	.param .u32 _Z22matrix_multiply_kernelPhS_Pfiiii_param_3,
	.param .u32 _Z22matrix_multiply_kernelPhS_Pfiiii_param_4,
	.param .u32 _Z22matrix_multiply_kernelPhS_Pfiiii_param_5,
	.param .u32 _Z22matrix_multiply_kernelPhS_Pfiiii_param_6
)
{
	.reg .pred 	%p<31>;
	.reg .b16 	%rs<16>;
	.reg .b32 	%r<149>;
	.reg .b32 	%f<73>;
	.reg .b64 	%rd<70>;

	ld.param.u64 	%rd4, [_Z22matrix_multiply_kernelPhS_Pfiiii_param_0];
	ld.param.u64 	%rd5, [_Z22matrix_multiply_kernelPhS_Pfiiii_param_2];
	ld.param.u32 	%r50, [_Z22matrix_multiply_kernelPhS_Pfiiii_param_3];
	ld.param.u32 	%r51, [_Z22matrix_multiply_kernelPhS_Pfiiii_param_4];
	ld.param.u32 	%r52, [_Z22matrix_multiply_kernelPhS_Pfiiii_param_5];
	ld.param.u32 	%r53, [_Z22matrix_multiply_kernelPhS_Pfiiii_param_6];
	cvta.to.global.u64 	%rd1, %rd5;
	cvta.to.global.u64 	%rd2, %rd4;
	mov.u32 	%r54, %ctaid.y;
	mov.u32 	%r55, %ntid.y;
	mov.u32 	%r56, %tid.y;
	mad.lo.s32 	%r1, %r54, %r55, %r56;
	mov.u32 	%r57, %ctaid.x;
	mov.u32 	%r58, %ntid.x;
	mov.u32 	%r59, %tid.x;
	mad.lo.s32 	%r2, %r57, %r58, %r59;
	setp.ge.s32 	%p1, %r1, %r53;
	setp.ge.s32 	%p2, %r2, %r52;
	or.pred  	%p3, %p2, %p1;
	@%p3 bra 	$L__BB0_16;
	setp.lt.s32 	%p4, %r50, 1;
	mov.f32 	%f71, 0f00000000;
	@%p4 bra 	$L__BB0_15;
	sub.s32 	%r3, %r2, %r51;
	sub.s32 	%r4, %r1, %r51;
	and.b32  	%r5, %r50, 7;
	and.b32  	%r6, %r50, 3;
	and.b32  	%r7, %r50, 2147483640;
	and.b32  	%r8, %r50, 1;
	neg.s32 	%r9, %r7;
	shl.b32 	%r10, %r50, 3;
	shl.b32 	%r11, %r50, 1;
	mul.lo.s32 	%r12, %r50, 3;
	shl.b32 	%r13, %r50, 2;
	add.s32 	%r14, %r3, 3;
	mov.f32 	%f71, 0f00000000;
	mov.b32 	%r135, 0;
$L__BB0_3:
	add.s32 	%r62, %r50, -1;
	setp.lt.u32 	%p5, %r62, 7;
	add.s32 	%r63, %r135, %r4;
	setp.lt.s32 	%p6, %r63, 0;
	min.s32 	%r64, %r63, %r53;
	selp.b32 	%r65, 0, %r64, %p6;
	mul.lo.s32 	%r16, %r65, %r52;
	mov.b32 	%r147, 0;
	@%p5 bra 	$L__BB0_6;
	add.s32 	%r144, %r50, %r135;
	add.s32 	%r143, %r11, %r135;
	add.s32 	%r142, %r12, %r135;
	add.s32 	%r141, %r13, %r135;
	mad.lo.s32 	%r140, %r50, 5, %r135;
	mad.lo.s32 	%r139, %r50, 6, %r135;
	mad.lo.s32 	%r138, %r50, 7, %r135;
	mov.u32 	%r136, %r14;
	mov.u32 	%r137, %r135;
	mov.u32 	%r145, %r9;
$L__BB0_5:
	.pragma "nounroll";
	add.s32 	%r66, %r136, -3;
	setp.lt.s32 	%p7, %r66, 0;
	min.s32 	%r67, %r66, %r52;
	selp.b32 	%r68, 0, %r67, %p7;
	add.s32 	%r69, %r68, %r16;
	cvt.s64.s32 	%rd6, %r69;
	add.s64 	%rd7, %rd2, %rd6;
	ld.global.u8 	%rs1, [%rd7];
	cvt.rn.f32.u16 	%f18, %rs1;
	mul.wide.u32 	%rd8, %r137, 4;
	add.s64 	%rd9, %rd1, %rd8;
	ld.global.f32 	%f19, [%rd9];
	fma.rn.f32 	%f20, %f19, %f18, %f71;
	add.s32 	%r70, %r136, -2;
	setp.lt.s32 	%p8, %r70, 0;
	min.s32 	%r71, %r70, %r52;
	selp.b32 	%r72, 0, %r71, %p8;
	add.s32 	%r73, %r72, %r16;
	cvt.s64.s32 	%rd10, %r73;
	add.s64 	%rd11, %rd2, %rd10;
	ld.global.u8 	%rs2, [%rd11];
	cvt.rn.f32.u16 	%f21, %rs2;
	mul.wide.u32 	%rd12, %r144, 4;
	add.s64 	%rd13, %rd1, %rd12;
	ld.global.f32 	%f22, [%rd13];
	fma.rn.f32 	%f23, %f22, %f21, %f20;
	add.s32 	%r74, %r136, -1;
	setp.lt.s32 	%p9, %r74, 0;
	min.s32 	%r75, %r74, %r52;
	selp.b32 	%r76, 0, %r75, %p9;
	add.s32 	%r77, %r76, %r16;
	cvt.s64.s32 	%rd14, %r77;
	add.s64 	%rd15, %rd2, %rd14;
	ld.global.u8 	%rs3, [%rd15];
	cvt.rn.f32.u16 	%f24, %rs3;
	mul.wide.u32 	%rd16, %r143, 4;
	add.s64 	%rd17, %rd1, %rd16;
	ld.global.f32 	%f25, [%rd17];
	fma.rn.f32 	%f26, %f25, %f24, %f23;
	add.s32 	%r78, %r136, 4;
	setp.lt.s32 	%p10, %r136, 0;
	min.s32 	%r79, %r136, %r52;
	selp.b32 	%r80, 0, %r79, %p10;
	add.s32 	%r81, %r80, %r16;
	cvt.s64.s32 	%rd18, %r81;
	add.s64 	%rd19, %rd2, %rd18;
	ld.global.u8 	%rs4, [%rd19];
	cvt.rn.f32.u16 	%f27, %rs4;
	mul.wide.u32 	%rd20, %r142, 4;
	add.s64 	%rd21, %rd1, %rd20;
	ld.global.f32 	%f28, [%rd21];
	fma.rn.f32 	%f29, %f28, %f27, %f26;
	add.s32 	%r82, %r136, 1;
	setp.lt.s32 	%p11, %r82, 0;
	min.s32 	%r83, %r82, %r52;
	selp.b32 	%r84, 0, %r83, %p11;
	add.s32 	%r85, %r84, %r16;
	cvt.s64.s32 	%rd22, %r85;
	add.s64 	%rd23, %rd2, %rd22;
	ld.global.u8 	%rs5, [%rd23];
	cvt.rn.f32.u16 	%f30, %rs5;
	mul.wide.u32 	%rd24, %r141, 4;
	add.s64 	%rd25, %rd1, %rd24;
	ld.global.f32 	%f31, [%rd25];
	fma.rn.f32 	%f32, %f31, %f30, %f29;
	add.s32 	%r86, %r136, 2;
	setp.lt.s32 	%p12, %r86, 0;
	min.s32 	%r87, %r86, %r52;
	selp.b32 	%r88, 0, %r87, %p12;
	add.s32 	%r89, %r88, %r16;
	cvt.s64.s32 	%rd26, %r89;
	add.s64 	%rd27, %rd2, %rd26;
	ld.global.u8 	%rs6, [%rd27];
	cvt.rn.f32.u16 	%f33, %rs6;
	mul.wide.u32 	%rd28, %r140, 4;
	add.s64 	%rd29, %rd1, %rd28;
	ld.global.f32 	%f34, [%rd29];
	fma.rn.f32 	%f35, %f34, %f33, %f32;
	add.s32 	%r90, %r136, 3;
	setp.lt.s32 	%p13, %r90, 0;
	min.s32 	%r91, %r90, %r52;
	selp.b32 	%r92, 0, %r91, %p13;
	add.s32 	%r93, %r92, %r16;
	cvt.s64.s32 	%rd30, %r93;
	add.s64 	%rd31, %rd2, %rd30;
	ld.global.u8 	%rs7, [%rd31];
	cvt.rn.f32.u16 	%f36, %rs7;
	mul.wide.u32 	%rd32, %r139, 4;
	add.s64 	%rd33, %rd1, %rd32;
	ld.global.f32 	%f37, [%rd33];
	fma.rn.f32 	%f38, %f37, %f36, %f35;
	setp.lt.s32 	%p14, %r78, 0;
	min.s32 	%r94, %r78, %r52;
	selp.b32 	%r95, 0, %r94, %p14;
	add.s32 	%r96, %r95, %r16;
	cvt.s64.s32 	%rd34, %r96;
	add.s64 	%rd35, %rd2, %rd34;
	ld.global.u8 	%rs8, [%rd35];
	cvt.rn.f32.u16 	%f39, %rs8;
	mul.wide.u32 	%rd36, %r138, 4;
	add.s64 	%rd37, %rd1, %rd36;
	ld.global.f32 	%f40, [%rd37];
	fma.rn.f32 	%f71, %f40, %f39, %f38;
	add.s32 	%r145, %r145, 8;
	add.s32 	%r144, %r144, %r10;
	add.s32 	%r143, %r143, %r10;
	add.s32 	%r142, %r142, %r10;
	add.s32 	%r141, %r141, %r10;
	add.s32 	%r140, %r140, %r10;
	add.s32 	%r139, %r139, %r10;
	add.s32 	%r138, %r138, %r10;
	add.s32 	%r137, %r137, %r10;
	add.s32 	%r136, %r136, 8;
	setp.ne.s32 	%p15, %r145, 0;
	mov.u32 	%r147, %r7;
	@%p15 bra 	$L__BB0_5;
$L__BB0_6:
	setp.eq.s32 	%p16, %r5, 0;
	@%p16 bra 	$L__BB0_14;
	add.s32 	%r97, %r5, -1;
	setp.lt.u32 	%p17, %r97, 3;
	@%p17 bra 	$L__BB0_9;
	add.s32 	%r98, %r147, %r3;
	setp.lt.s32 	%p18, %r98, 0;
	min.s32 	%r99, %r98, %r52;
	selp.b32 	%r100, 0, %r99, %p18;
	add.s32 	%r101, %r100, %r16;
	cvt.s64.s32 	%rd38, %r101;
	add.s64 	%rd39, %rd2, %rd38;
	ld.global.u8 	%rs9, [%rd39];
	cvt.rn.f32.u16 	%f42, %rs9;
	mad.lo.s32 	%r102, %r147, %r50, %r135;
	mul.wide.u32 	%rd40, %r102, 4;
	add.s64 	%rd41, %rd1, %rd40;
	ld.global.f32 	%f43, [%rd41];
	fma.rn.f32 	%f44, %f43, %f42, %f71;
	add.s32 	%r103, %r98, 1;
	setp.lt.s32 	%p19, %r103, 0;
	min.s32 	%r104, %r103, %r52;
	selp.b32 	%r105, 0, %r104, %p19;
	add.s32 	%r106, %r105, %r16;
	cvt.s64.s32 	%rd42, %r106;
	add.s64 	%rd43, %rd2, %rd42;
	ld.global.u8 	%rs10, [%rd43];
	cvt.rn.f32.u16 	%f45, %rs10;
	add.s32 	%r107, %r102, %r50;
	mul.wide.u32 	%rd44, %r107, 4;
	add.s64 	%rd45, %rd1, %rd44;
	ld.global.f32 	%f46, [%rd45];
	fma.rn.f32 	%f47, %f46, %f45, %f44;
	add.s32 	%r108, %r98, 2;
	setp.lt.s32 	%p20, %r108, 0;
	min.s32 	%r109, %r108, %r52;
	selp.b32 	%r110, 0, %r109, %p20;
	add.s32 	%r111, %r110, %r16;
	cvt.s64.s32 	%rd46, %r111;
	add.s64 	%rd47, %rd2, %rd46;
	ld.global.u8 	%rs11, [%rd47];
	cvt.rn.f32.u16 	%f48, %rs11;
	add.s32 	%r112, %r107, %r50;
	mul.wide.u32 	%rd48, %r112, 4;
	add.s64 	%rd49, %rd1, %rd48;
	ld.global.f32 	%f49, [%rd49];
	fma.rn.f32 	%f50, %f49, %f48, %f47;
	add.s32 	%r113, %r98, 3;
	setp.lt.s32 	%p21, %r113, 0;
	min.s32 	%r114, %r113, %r52;
	selp.b32 	%r115, 0, %r114, %p21;
	add.s32 	%r116, %r115, %r16;
	cvt.s64.s32 	%rd50, %r116;
	add.s64 	%rd51, %rd2, %rd50;
	ld.global.u8 	%rs12, [%rd51];
	cvt.rn.f32.u16 	%f51, %rs12;
	add.s32 	%r117, %r112, %r50;
	mul.wide.u32 	%rd52, %r117, 4;
	add.s64 	%rd53, %rd1, %rd52;
	ld.global.f32 	%f52, [%rd53];
	fma.rn.f32 	%f71, %f52, %f51, %f50;
	add.s32 	%r147, %r147, 4;
$L__BB0_9:
	setp.eq.s32 	%p22, %r6, 0;
	@%p22 bra 	$L__BB0_14;
	setp.eq.s32 	%p23, %r6, 1;
	@%p23 bra 	$L__BB0_12;
	add.s32 	%r118, %r147, %r3;
	setp.lt.s32 	%p24, %r118, 0;
	min.s32 	%r119, %r118, %r52;
	selp.b32 	%r120, 0, %r119, %p24;
	add.s32 	%r121, %r120, %r16;
	cvt.s64.s32 	%rd54, %r121;
	add.s64 	%rd55, %rd2, %rd54;
	ld.global.u8 	%rs13, [%rd55];
	cvt.rn.f32.u16 	%f54, %rs13;
	mad.lo.s32 	%r122, %r147, %r50, %r135;
	mul.wide.u32 	%rd56, %r122, 4;
	add.s64 	%rd57, %rd1, %rd56;
	ld.global.f32 	%f55, [%rd57];
	fma.rn.f32 	%f56, %f55, %f54, %f71;
	add.s32 	%r123, %r118, 1;
	setp.lt.s32 	%p25, %r123, 0;
	min.s32 	%r124, %r123, %r52;
	selp.b32 	%r125, 0, %r124, %p25;
	add.s32 	%r126, %r125, %r16;
	cvt.s64.s32 	%rd58, %r126;
	add.s64 	%rd59, %rd2, %rd58;
	ld.global.u8 	%rs14, [%rd59];
	cvt.rn.f32.u16 	%f57, %rs14;
	add.s32 	%r127, %r122, %r50;
	mul.wide.u32 	%rd60, %r127, 4;
	add.s64 	%rd61, %rd1, %rd60;
	ld.global.f32 	%f58, [%rd61];
	fma.rn.f32 	%f71, %f58, %f57, %f56;
	add.s32 	%r147, %r147, 2;
$L__BB0_12:
	setp.eq.s32 	%p26, %r8, 0;
	@%p26 bra 	$L__BB0_14;
	add.s32 	%r128, %r147, %r3;
	setp.lt.s32 	%p27, %r128, 0;
	min.s32 	%r129, %r128, %r52;
	selp.b32 	%r130, 0, %r129, %p27;
	add.s32 	%r131, %r130, %r16;
	cvt.s64.s32 	%rd62, %r131;
	add.s64 	%rd63, %rd2, %rd62;
	ld.global.u8 	%rs15, [%rd63];
	cvt.rn.f32.u16 	%f59, %rs15;
	mad.lo.s32 	%r132, %r147, %r50, %r135;
	mul.wide.u32 	%rd64, %r132, 4;
	add.s64 	%rd65, %rd1, %rd64;
	ld.global.f32 	%f60, [%rd65];
	fma.rn.f32 	%f71, %f60, %f59, %f71;
$L__BB0_14:
	add.s32 	%r135, %r135, 1;
	setp.ne.s32 	%p28, %r135, %r50;
	@%p28 bra 	$L__BB0_3;
$L__BB0_15:
	ld.param.u64 	%rd69, [_Z22matrix_multiply_kernelPhS_Pfiiii_param_1];
	setp.lt.f32 	%p29, %f71, 0f00000000;
	setp.gt.f32 	%p30, %f71, 0f437F0000;
	selp.f32 	%f61, 0f437F0000, %f71, %p30;
	selp.f32 	%f62, 0f00000000, %f61, %p29;
	cvt.rzi.u32.f32 	%r133, %f62;
	mad.lo.s32 	%r134, %r52, %r1, %r2;
	cvt.s64.s32 	%rd66, %r134;
	cvta.to.global.u64 	%rd67, %rd69;
	add.s64 	%rd68, %rd67, %rd66;
	st.global.u8 	[%rd68], %r133;
$L__BB0_16:
	ret;

}


// ===== COMPILED SASS (sm_100) =====

	.target	sm_100

	.elftype	@"ET_EXEC"


//--------------------- .note.nv.tkinfo           --------------------------
	.section	.note.nv.tkinfo,"",@"SHT_NOTE"
	.sectionflags	@"SHF_NOTE_NV_TKINFO"
	.tkinfo
        /*0018*/ 	.word	0x00000002
        /*0030*/ 	.string	""
        /*0030*/ 	.string	"ptxas"
        /*0030*/ 	.string	"Cuda compilation tools, release 13.0, V13.0.88"
        /*0030*/ 	.string	"Build cuda_13.0.r13.0/compiler.36424714_0"
        /*0030*/ 	.string	"-arch sm_100 -m 64 "



//--------------------- .note.nv.cuinfo           --------------------------
	.section	.note.nv.cuinfo,"",@"SHT_NOTE"
	.sectionflags	@"SHF_NOTE_NV_CUINFO"
        /*0018*/ 	.short	0x0002
        /*001a*/ 	.short	0x0064
        /*001c*/ 	.short	0x0082
	.zero		2


//--------------------- .nv.info                  --------------------------
	.section	.nv.info,"",@"SHT_CUDA_INFO"
	.align	4


	//----- nvinfo : EIATTR_REGCOUNT
	.align		4
        /*0000*/ 	.byte	0x04, 0x2f
        /*0002*/ 	.short	(.L_1 - .L_0)
	.align		4
.L_0:
        /*0004*/ 	.word	index@(_Z22matrix_multiply_kernelPhS_Pfiiii)
        /*0008*/ 	.word	0x00000020


	//----- nvinfo : EIATTR_FRAME_SIZE
	.align		4
.L_1:
        /*000c*/ 	.byte	0x04, 0x11
        /*000e*/ 	.short	(.L_3 - .L_2)
	.align		4
.L_2:
        /*0010*/ 	.word	index@(_Z22matrix_multiply_kernelPhS_Pfiiii)
        /*0014*/ 	.word	0x00000000


	//----- nvinfo : EIATTR_MIN_STACK_SIZE
	.align		4
.L_3:
        /*0018*/ 	.byte	0x04, 0x12
        /*001a*/ 	.short	(.L_5 - .L_4)
	.align		4
.L_4:
        /*001c*/ 	.word	index@(_Z22matrix_multiply_kernelPhS_Pfiiii)
        /*0020*/ 	.word	0x00000000
.L_5:


//--------------------- .nv.compat                --------------------------
	.section	.nv.compat,"",@"SHT_CUDA_COMPAT_INFO"
	.align	4
        /*0000*/ 	.byte	0x02, 0x09, 0x00, 0x00, 0x02, 0x02, 0x01, 0x00, 0x02, 0x05, 0x05, 0x00, 0x03, 0x07, 0x01, 0x01
        /*0010*/ 	.byte	0x02, 0x03, 0x00, 0x00, 0x02, 0x06, 0x01, 0x00, 0x04, 0x0b, 0x08, 0x00, 0x09, 0x00, 0x00, 0x00
        /*0020*/ 	.byte	0x00, 0x00, 0x00, 0x00


//--------------------- .nv.info._Z22matrix_multiply_kernelPhS_Pfiiii --------------------------
	.section	.nv.info._Z22matrix_multiply_kernelPhS_Pfiiii,"",@"SHT_CUDA_INFO"
	.sectionflags	@""
	.align	4


	//----- nvinfo : EIATTR_CUDA_API_VERSION
	.align		4
        /*0000*/ 	.byte	0x04, 0x37
        /*0002*/ 	.short	(.L_7 - .L_6)
.L_6:
        /*0004*/ 	.word	0x00000082


	//----- nvinfo : EIATTR_KPARAM_INFO
	.align		4
.L_7:
        /*0008*/ 	.byte	0x04, 0x17
        /*000a*/ 	.short	(.L_9 - .L_8)
.L_8:
        /*000c*/ 	.word	0x00000000
        /*0010*/ 	.short	0x0006
        /*0012*/ 	.short	0x0024
        /*0014*/ 	.byte	0x00, 0xf0, 0x11, 0x00


	//----- nvinfo : EIATTR_KPARAM_INFO
	.align		4
.L_9:
        /*0018*/ 	.byte	0x04, 0x17
        /*001a*/ 	.short	(.L_11 - .L_10)
.L_10:
        /*001c*/ 	.word	0x00000000
        /*0020*/ 	.short	0x0005
        /*0022*/ 	.short	0x0020
        /*0024*/ 	.byte	0x00, 0xf0, 0x11, 0x00


	//----- nvinfo : EIATTR_KPARAM_INFO
	.align		4
.L_11:
        /*0028*/ 	.byte	0x04, 0x17
        /*002a*/ 	.short	(.L_13 - .L_12)
.L_12:
        /*002c*/ 	.word	0x00000000
        /*0030*/ 	.short	0x0004
        /*0032*/ 	.short	0x001c
        /*0034*/ 	.byte	0x00, 0xf0, 0x11, 0x00


	//----- nvinfo : EIATTR_KPARAM_INFO
	.align		4
.L_13:
        /*0038*/ 	.byte	0x04, 0x17
        /*003a*/ 	.short	(.L_15 - .L_14)
.L_14:
        /*003c*/ 	.word	0x00000000
        /*0040*/ 	.short	0x0003
        /*0042*/ 	.short	0x0018
        /*0044*/ 	.byte	0x00, 0xf0, 0x11, 0x00


	//----- nvinfo : EIATTR_KPARAM_INFO
	.align		4
.L_15:
        /*0048*/ 	.byte	0x04, 0x17
        /*004a*/ 	.short	(.L_17 - .L_16)
.L_16:
        /*004c*/ 	.word	0x00000000
        /*0050*/ 	.short	0x0002
        /*0052*/ 	.short	0x0010
        /*0054*/ 	.byte	0x00, 0xf5, 0x21, 0x00


	//----- nvinfo : EIATTR_KPARAM_INFO
	.align		4
.L_17:
        /*0058*/ 	.byte	0x04, 0x17
        /*005a*/ 	.short	(.L_19 - .L_18)
.L_18:
        /*005c*/ 	.word	0x00000000
        /*0060*/ 	.short	0x0001
        /*0062*/ 	.short	0x0008
        /*0064*/ 	.byte	0x00, 0xf5, 0x21, 0x00


	//----- nvinfo : EIATTR_KPARAM_INFO
	.align		4
.L_19:
        /*0068*/ 	.byte	0x04, 0x17
        /*006a*/ 	.short	(.L_21 - .L_20)
.L_20:
        /*006c*/ 	.word	0x00000000
        /*0070*/ 	.short	0x0000
        /*0072*/ 	.short	0x0000
        /*0074*/ 	.byte	0x00, 0xf5, 0x21, 0x00


	//----- nvinfo : EIATTR_SPARSE_MMA_MASK
	.align		4
.L_21:
        /*0078*/ 	.byte	0x03, 0x50
        /*007a*/ 	.short	0x0000


	//----- nvinfo : EIATTR_MAXREG_COUNT
	.align		4
        /*007c*/ 	.byte	0x03, 0x1b
        /*007e*/ 	.short	0x00ff


	//----- nvinfo : EIATTR_MERCURY_ISA_VERSION
	.align		4
        /*0080*/ 	.byte	0x03, 0x5f
        /*0082*/ 	.short	0x0101


	//----- nvinfo : EIATTR_VRC_CTA_INIT_COUNT
	.align		4
        /*0084*/ 	.byte	0x02, 0x4a
	.zero		1
	.zero		1


	//----- nvinfo : EIATTR_EXIT_INSTR_OFFSETS
	.align		4
        /*0088*/ 	.byte	0x04, 0x1c
        /*008a*/ 	.short	(.L_23 - .L_22)


	//   ....[0]....
.L_22:
        /*008c*/ 	.word	0x000000c0


	//   ....[1]....
        /*0090*/ 	.word	0x000011b0


	//----- nvinfo : EIATTR_CBANK_PARAM_SIZE
	.align		4
.L_23:
        /*0094*/ 	.byte	0x03, 0x19
        /*0096*/ 	.short	0x0028


	//----- nvinfo : EIATTR_PARAM_CBANK
	.align		4
        /*0098*/ 	.byte	0x04, 0x0a
        /*009a*/ 	.short	(.L_25 - .L_24)
	.align		4
.L_24:
        /*009c*/ 	.word	index@(.nv.constant0._Z22matrix_multiply_kernelPhS_Pfiiii)
        /*00a0*/ 	.short	0x0380
        /*00a2*/ 	.short	0x0028


	//----- nvinfo : EIATTR_SW_WAR
	.align		4
.L_25:
        /*00a4*/ 	.byte	0x04, 0x36
        /*00a6*/ 	.short	(.L_27 - .L_26)
.L_26:
        /*00a8*/ 	.word	0x00000008
.L_27:


//--------------------- .nv.callgraph             --------------------------
	.section	.nv.callgraph,"",@"SHT_CUDA_CALLGRAPH"
	.align	4
	.sectionentsize	8
	.align		4
        /*0000*/ 	.word	0x00000000
	.align		4
        /*0004*/ 	.word	0xffffffff
	.align		4
        /*0008*/ 	.word	0x00000000
	.align		4
        /*000c*/ 	.word	0xfffffffe
	.align		4
        /*0010*/ 	.word	0x00000000
	.align		4
        /*0014*/ 	.word	0xfffffffd
	.align		4
        /*0018*/ 	.word	0x00000000
	.align		4
        /*001c*/ 	.word	0xfffffffc


//--------------------- .text._Z22matrix_multiply_kernelPhS_Pfiiii --------------------------
	.section	.text._Z22matrix_multiply_kernelPhS_Pfiiii,"ax",@progbits
	.align	128
        .global         _Z22matrix_multiply_kernelPhS_Pfiiii
        .type           _Z22matrix_multiply_kernelPhS_Pfiiii,@function
        .size           _Z22matrix_multiply_kernelPhS_Pfiiii,(.L_x_8 - _Z22matrix_multiply_kernelPhS_Pfiiii)
        .other          _Z22matrix_multiply_kernelPhS_Pfiiii,@"STO_CUDA_ENTRY STV_DEFAULT"
_Z22matrix_multiply_kernelPhS_Pfiiii:
.text._Z22matrix_multiply_kernelPhS_Pfiiii:
[----:B------:R-:W-:Y:S01]  /*0000*/  LDC R1, c[0x0][0x37c] ;  /* 0x0000df00ff017b82 */ /* 0x000fe20000000800 */
[----:B------:R-:W0:Y:S07]  /*0010*/  S2R R3, SR_TID.Y ;  /* 0x0000000000037919 */ /* 0x000e2e0000002200 */
[----:B------:R-:W0:Y:S01]  /*0020*/  S2UR UR4, SR_CTAID.Y ;  /* 0x00000000000479c3 */ /* 0x000e220000002600 */
[----:B------:R-:W1:Y:S01]  /*0030*/  LDCU.64 UR6, c[0x0][0x3a0] ;  /* 0x00007400ff0677ac */ /* 0x000e620008000a00 */
[----:B------:R-:W2:Y:S06]  /*0040*/  S2R R5, SR_TID.X ;  /* 0x0000000000057919 */ /* 0x000eac0000002100 */
[----:B------:R-:W0:Y:S08]  /*0050*/  LDC R0, c[0x0][0x364] ;  /* 0x0000d900ff007b82 */ /* 0x000e300000000800 */
[----:B------:R-:W2:Y:S08]  /*0060*/  S2UR UR5, SR_CTAID.X ;  /* 0x00000000000579c3 */ /* 0x000eb00000002500 */
[----:B------:R-:W2:Y:S01]  /*0070*/  LDC R2, c[0x0][0x360] ;  /* 0x0000d800ff027b82 */ /* 0x000ea20000000800 */
[----:B0-----:R-:W-:-:S05]  /*0080*/  IMAD R0, R0, UR4, R3 ;  /* 0x0000000400007c24 */ /* 0x001fca000f8e0203 */
[----:B-1----:R-:W-:Y:S01]  /*0090*/  ISETP.GE.AND P0, PT, R0, UR7, PT ;  /* 0x0000000700007c0c */ /* 0x002fe2000bf06270 */
[----:B--2---:R-:W-:-:S05]  /*00a0*/  IMAD R3, R2, UR5, R5 ;  /* 0x0000000502037c24 */ /* 0x004fca000f8e0205 */
[----:B------:R-:W-:-:S13]  /*00b0*/  ISETP.GE.OR P0, PT, R3, UR6, P0 ;  /* 0x0000000603007c0c */ /* 0x000fda0008706670 */
[----:B------:R-:W-:Y:S05]  /*00c0*/  @P0 EXIT ;  /* 0x000000000000094d */ /* 0x000fea0003800000 */
[----:B------:R-:W0:Y:S01]  /*00d0*/  LDCU UR4, c[0x0][0x398] ;  /* 0x00007300ff0477ac */ /* 0x000e220008000800 */
[----:B------:R-:W-:Y:S01]  /*00e0*/  IMAD.MOV.U32 R29, RZ, RZ, RZ ;  /* 0x000000ffff1d7224 */ /* 0x000fe200078e00ff */
[----:B------:R-:W1:Y:S01]  /*00f0*/  LDCU.64 UR8, c[0x0][0x358] ;  /* 0x00006b00ff0877ac */ /* 0x000e620008000a00 */
[----:B0-----:R-:W-:-:S09]  /*0100*/  UISETP.GE.AND UP0, UPT, UR4, 0x1, UPT ;  /* 0x000000010400788c */ /* 0x001fd2000bf06270 */
[----:B-1----:R-:W-:Y:S05]  /*0110*/  BRA.U !UP0, `(.L_x_0) ;  /* 0x0000000d08fc7547 */ /* 0x002fea000b800000 */
[----:B------:R-:W0:Y:S01]  /*0120*/  LDCU UR7, c[0x0][0x39c] ;  /* 0x00007380ff0777ac */ /* 0x000e220008000800 */
[----:B------:R-:W-:Y:S02]  /*0130*/  IMAD.MOV.U32 R29, RZ, RZ, RZ ;  /* 0x000000ffff1d7224 */ /* 0x000fe400078e00ff */
[----:B------:R-:W-:Y:S01]  /*0140*/  IMAD.MOV.U32 R4, RZ, RZ, RZ ;  /* 0x000000ffff047224 */ /* 0x000fe200078e00ff */
[----:B------:R-:W-:Y:S02]  /*0150*/  ULOP3.LUT UR5, UR4, 0x7, URZ, 0xc0, !UPT ;  /* 0x0000000704057892 */ /* 0x000fe4000f8ec0ff */
[----:B------:R-:W-:Y:S02]  /*0160*/  ULOP3.LUT UR6, UR4, 0x3, URZ, 0xc0, !UPT ;  /* 0x0000000304067892 */ /* 0x000fe4000f8ec0ff */
[----:B------:R-:W-:Y:S01]  /*0170*/  ULOP3.LUT UR4, UR4, 0x7ffffff8, URZ, 0xc0, !UPT ;  /* 0x7ffffff804047892 */ /* 0x000fe2000f8ec0ff */
[----:B0-----:R-:W-:Y:S02]  /*0180*/  VIADD R5, R3, -UR7 ;  /* 0x8000000703057c36 */ /* 0x001fe40008000000 */
[----:B------:R-:W-:-:S09]  /*0190*/  VIADD R7, R0, -UR7 ;  /* 0x8000000700077c36 */ /* 0x000fd20008000000 */
.L_x_6:
[----:B------:R-:W0:Y:S01]  /*01a0*/  LDC R9, c[0x0][0x398] ;  /* 0x0000e600ff097b82 */ /* 0x000e220000000800 */
[----:B------:R-:W1:Y:S01]  /*01b0*/  LDCU UR7, c[0x0][0x3a4] ;  /* 0x00007480ff0777ac */ /* 0x000e620008000800 */
[----:B------:R-:W-:-:S05]  /*01c0*/  IMAD.IADD R2, R7, 0x1, R4 ;  /* 0x0000000107027824 */ /* 0x000fca00078e0204 */
[----:B------:R-:W-:Y:S01]  /*01d0*/  ISETP.GE.AND P0, PT, R2, RZ, PT ;  /* 0x000000ff0200720c */ /* 0x000fe20003f06270 */
[----:B0-----:R-:W-:-:S05]  /*01e0*/  VIADD R6, R9, 0xffffffff ;  /* 0xffffffff09067836 */ /* 0x001fca0000000000 */
[----:B------:R-:W-:Y:S02]  /*01f0*/  ISETP.GE.U32.AND P1, PT, R6, 0x7, PT ;  /* 0x000000070600780c */ /* 0x000fe40003f26070 */
[----:B-1----:R-:W-:Y:S01]  /*0200*/  VIMNMX R6, PT, PT, R2, UR7, PT ;  /* 0x0000000702067c48 */ /* 0x002fe2000bfe0100 */
[----:B------:R-:W-:-:S03]  /*0210*/  IMAD.MOV.U32 R2, RZ, RZ, RZ ;  /* 0x000000ffff027224 */ /* 0x000fc600078e00ff */
[----:B------:R-:W-:-:S07]  /*0220*/  SEL R6, R6, RZ, P0 ;  /* 0x000000ff06067207 */ /* 0x000fce0000000000 */
[----:B------:R-:W-:Y:S05]  /*0230*/  @!P1 BRA `(.L_x_1) ;  /* 0x0000000400e49947 */ /* 0x000fea0003800000 */
[----:B------:R-:W0:Y:S01]  /*0240*/  LDC.64 R14, c[0x0][0x390] ;  /* 0x0000e400ff0e7b82 */ /* 0x000e220000000a00 */
[----:B------:R-:W-:Y:S01]  /*0250*/  VIADD R8, R5, 0x3 ;  /* 0x0000000305087836 */ /* 0x000fe20000000000 */
[----:B------:R-:W1:Y:S01]  /*0260*/  LDCU UR12, c[0x0][0x3a0] ;  /* 0x00007400ff0c77ac */ /* 0x000e620008000800 */
[----:B------:R-:W-:Y:S02]  /*0270*/  IMAD.IADD R10, R4, 0x1, R9 ;  /* 0x00000001040a7824 */ /* 0x000fe400078e0209 */
[C-C-:B------:R-:W-:Y:S01]  /*0280*/  IMAD R2, R9.reuse, 0x2, R4.reuse ;  /* 0x0000000209027824 */ /* 0x140fe200078e0204 */
[----:B------:R-:W2:Y:S01]  /*0290*/  LDCU.64 UR10, c[0x0][0x380] ;  /* 0x00007000ff0a77ac */ /* 0x000ea20008000a00 */
[C-C-:B------:R-:W-:Y:S02]  /*02a0*/  IMAD R12, R9.reuse, 0x3, R4.reuse ;  /* 0x00000003090c7824 */ /* 0x140fe400078e0204 */
[C-C-:B------:R-:W-:Y:S01]  /*02b0*/  IMAD R11, R9.reuse, 0x4, R4.reuse ;  /* 0x00000004090b7824 */ /* 0x140fe200078e0204 */
[----:B------:R-:W-:Y:S01]  /*02c0*/  UIADD3 UR7, UPT, UPT, -UR4, URZ, URZ ;  /* 0x000000ff04077290 */ /* 0x000fe2000fffe1ff */
[----:B------:R-:W-:-:S02]  /*02d0*/  IMAD R13, R9, 0x5, R4 ;  /* 0x00000005090d7824 */ /* 0x000fc400078e0204 */
[C-C-:B------:R-:W-:Y:S02]  /*02e0*/  IMAD R24, R9.reuse, 0x6, R4.reuse ;  /* 0x0000000609187824 */ /* 0x140fe400078e0204 */
[--C-:B------:R-:W-:Y:S02]  /*02f0*/  IMAD R25, R9, 0x7, R4.reuse ;  /* 0x0000000709197824 */ /* 0x100fe400078e0204 */
[----:B------:R-:W-:-:S07]  /*0300*/  IMAD.MOV.U32 R26, RZ, RZ, R4 ;  /* 0x000000ffff1a7224 */ /* 0x000fce00078e0004 */
.L_x_2:
[----:B------:R-:W-:Y:S02]  /*0310*/  VIADD R16, R8, 0xfffffffd ;  /* 0xfffffffd08107836 */ /* 0x000fe40000000000 */
[----:B0-----:R-:W-:-:S03]  /*0320*/  IMAD.WIDE.U32 R20, R26, 0x4, R14 ;  /* 0x000000041a147825 */ /* 0x001fc600078e000e */
[C---:B------:R-:W-:Y:S02]  /*0330*/  ISETP.GE.AND P0, PT, R16.reuse, RZ, PT ;  /* 0x000000ff1000720c */ /* 0x040fe40003f06270 */
[----:B-1----:R-:W-:Y:S01]  /*0340*/  VIMNMX R16, PT, PT, R16, UR12, PT ;  /* 0x0000000c10107c48 */ /* 0x002fe2000bfe0100 */
[----:B------:R-:W3:Y:S03]  /*0350*/  LDG.E R20, desc[UR8][R20.64] ;  /* 0x0000000814147981 */ /* 0x000ee6000c1e1900 */
[----:B------:R-:W-:-:S05]  /*0360*/  SEL R17, R16, RZ, P0 ;  /* 0x000000ff10117207 */ /* 0x000fca0000000000 */
[----:B------:R-:W-:-:S05]  /*0370*/  IMAD R17, R6, UR12, R17 ;  /* 0x0000000c06117c24 */ /* 0x000fca000f8e0211 */
[----:B--2---:R-:W-:-:S04]  /*0380*/  IADD3 R18, P0, PT, R17, UR10, RZ ;  /* 0x0000000a11127c10 */ /* 0x004fc8000ff1e0ff */
[----:B------:R-:W-:-:S05]  /*0390*/  LEA.HI.X.SX32 R19, R17, UR11, 0x1, P0 ;  /* 0x0000000b11137c11 */ /* 0x000fca00080f0eff */
[----:B------:R0:W2:Y:S01]  /*03a0*/  LDG.E.U8 R18, desc[UR8][R18.64] ;  /* 0x0000000812127981 */ /* 0x0000a2000c1e1100 */
[----:B------:R-:W-:-:S05]  /*03b0*/  VIADD R16, R8, 0xfffffffe ;  /* 0xfffffffe08107836 */ /* 0x000fca0000000000 */
[C---:B------:R-:W-:Y:S02]  /*03c0*/  ISETP.GE.AND P0, PT, R16.reuse, RZ, PT ;  /* 0x000000ff1000720c */ /* 0x040fe40003f06270 */
[----:B------:R-:W-:-:S04]  /*03d0*/  VIMNMX R16, PT, PT, R16, UR12, PT ;  /* 0x0000000c10107c48 */ /* 0x000fc8000bfe0100 */
[----:B------:R-:W-:-:S05]  /*03e0*/  SEL R17, R16, RZ, P0 ;  /* 0x000000ff10117207 */ /* 0x000fca0000000000 */
[----:B------:R-:W-:-:S05]  /*03f0*/  IMAD R17, R6, UR12, R17 ;  /* 0x0000000c06117c24 */ /* 0x000fca000f8e0211 */
[----:B------:R-:W-:-:S04]  /*0400*/  IADD3 R22, P0, PT, R17, UR10, RZ ;  /* 0x0000000a11167c10 */ /* 0x000fc8000ff1e0ff */
[----:B------:R-:W-:Y:S01]  /*0410*/  LEA.HI.X.SX32 R23, R17, UR11, 0x1, P0 ;  /* 0x0000000b11177c11 */ /* 0x000fe200080f0eff */
[----:B------:R-:W-:-:S04]  /*0420*/  IMAD.WIDE.U32 R16, R10, 0x4, R14 ;  /* 0x000000040a107825 */ /* 0x000fc800078e000e */
[----:B------:R1:W4:Y:S04]  /*0430*/  LDG.E.U8 R27, desc[UR8][R22.64] ;  /* 0x00000008161b7981 */ /* 0x000328000c1e1100 */
[----:B------:R5:W4:Y:S01]  /*0440*/  LDG.E R28, desc[UR8][R16.64] ;  /* 0x00000008101c7981 */ /* 0x000b22000c1e1900 */
[----:B0-----:R-:W-:-:S05]  /*0450*/  VIADD R19, R8, 0xffffffff ;  /* 0xffffffff08137836 */ /* 0x001fca0000000000 */
[C---:B------:R-:W-:Y:S02]  /*0460*/  ISETP.GE.AND P0, PT, R19.reuse, RZ, PT ;  /* 0x000000ff1300720c */ /* 0x040fe40003f06270 */
[----:B------:R-:W-:Y:S02]  /*0470*/  VIMNMX R19, PT, PT, R19, UR12, PT ;  /* 0x0000000c13137c48 */ /* 0x000fe4000bfe0100 */
[C---:B------:R-:W-:Y:S02]  /*0480*/  VIMNMX R21, PT, PT, R8.reuse, UR12, PT ;  /* 0x0000000c08157c48 */ /* 0x040fe4000bfe0100 */
[----:B------:R-:W-:Y:S02]  /*0490*/  SEL R19, R19, RZ, P0 ;  /* 0x000000ff13137207 */ /* 0x000fe40000000000 */
[----:B------:R-:W-:-:S03]  /*04a0*/  ISETP.GE.AND P0, PT, R8, RZ, PT ;  /* 0x000000ff0800720c */ /* 0x000fc60003f06270 */
[----:B------:R-:W-:Y:S01]  /*04b0*/  IMAD R19, R6, UR12, R19 ;  /* 0x0000000c06137c24 */ /* 0x000fe2000f8e0213 */
[----:B------:R-:W-:-:S05]  /*04c0*/  SEL R21, R21, RZ, P0 ;  /* 0x000000ff15157207 */ /* 0x000fca0000000000 */
[----:B------:R-:W-:Y:S02]  /*04d0*/  IMAD R21, R6, UR12, R21 ;  /* 0x0000000c06157c24 */ /* 0x000fe4000f8e0215 */
[----:B-1----:R-:W-:Y:S01]  /*04e0*/  IMAD.WIDE.U32 R22, R12, 0x4, R14 ;  /* 0x000000040c167825 */ /* 0x002fe200078e000e */
[----:B--2---:R-:W-:-:S05]  /*04f0*/  I2FP.F32.U32 R18, R18 ;  /* 0x0000001200127245 */ /* 0x004fca0000201000 */
[----:B---3--:R-:W-:Y:S01]  /*0500*/  FFMA R29, R18, R20, R29 ;  /* 0x00000014121d7223 */ /* 0x008fe2000000001d */
[----:B------:R-:W-:-:S04]  /*0510*/  IADD3 R18, P0, PT, R19, UR10, RZ ;  /* 0x0000000a13127c10 */ /* 0x000fc8000ff1e0ff */
[----:B------:R-:W-:Y:S02]  /*0520*/  LEA.HI.X.SX32 R19, R19, UR11, 0x1, P0 ;  /* 0x0000000b13137c11 */ /* 0x000fe400080f0eff */
[----:B-----5:R-:W-:-:S03]  /*0530*/  IADD3 R16, P0, PT, R21, UR10, RZ ;  /* 0x0000000a15107c10 */ /* 0x020fc6000ff1e0ff */
[----:B------:R-:W2:Y:S01]  /*0540*/  LDG.E.U8 R18, desc[UR8][R18.64] ;  /* 0x0000000812127981 */ /* 0x000ea2000c1e1100 */
[----:B------:R-:W-:Y:S01]  /*0550*/  LEA.HI.X.SX32 R17, R21, UR11, 0x1, P0 ;  /* 0x0000000b15117c11 */ /* 0x000fe200080f0eff */
[----:B------:R-:W-:-:S04]  /*0560*/  IMAD.WIDE.U32 R20, R2, 0x4, R14 ;  /* 0x0000000402147825 */ /* 0x000fc800078e000e */
[----:B------:R-:W3:Y:S04]  /*0570*/  LDG.E.U8 R16, desc[UR8][R16.64] ;  /* 0x0000000810107981 */ /* 0x000ee8000c1e1100 */
[----:B------:R0:W5:Y:S04]  /*0580*/  LDG.E R19, desc[UR8][R20.64] ;  /* 0x0000000814137981 */ /* 0x000168000c1e1900 */
[----:B------:R1:W3:Y:S01]  /*0590*/  LDG.E R17, desc[UR8][R22.64] ;  /* 0x0000000816117981 */ /* 0x0002e2000c1e1900 */
[----:B0-----:R-:W-:-:S05]  /*05a0*/  VIADD R20, R8, 0x1 ;  /* 0x0000000108147836 */ /* 0x001fca0000000000 */
[C---:B------:R-:W-:Y:S02]  /*05b0*/  ISETP.GE.AND P0, PT, R20.reuse, RZ, PT ;  /* 0x000000ff1400720c */ /* 0x040fe40003f06270 */
[----:B------:R-:W-:-:S04]  /*05c0*/  VIMNMX R20, PT, PT, R20, UR12, PT ;  /* 0x0000000c14147c48 */ /* 0x000fc8000bfe0100 */
[----:B------:R-:W-:-:S05]  /*05d0*/  SEL R21, R20, RZ, P0 ;  /* 0x000000ff14157207 */ /* 0x000fca0000000000 */
[----:B------:R-:W-:-:S05]  /*05e0*/  IMAD R21, R6, UR12, R21 ;  /* 0x0000000c06157c24 */ /* 0x000fca000f8e0215 */
[----:B------:R-:W-:-:S04]  /*05f0*/  IADD3 R20, P0, PT, R21, UR10, RZ ;  /* 0x0000000a15147c10 */ /* 0x000fc8000ff1e0ff */
[----:B------:R-:W-:Y:S01]  /*0600*/  LEA.HI.X.SX32 R21, R21, UR11, 0x1, P0 ;  /* 0x0000000b15157c11 */ /* 0x000fe200080f0eff */
[----:B-1----:R-:W-:Y:S01]  /*0610*/  IMAD.WIDE.U32 R22, R11, 0x4, R14 ;  /* 0x000000040b167825 */ /* 0x002fe200078e000e */
[----:B----4-:R-:W-:-:S03]  /*0620*/  I2FP.F32.U32 R27, R27 ;  /* 0x0000001b001b7245 */ /* 0x010fc60000201000 */
[----:B------:R0:W4:Y:S02]  /*0630*/  LDG.E.U8 R20, desc[UR8][R20.64] ;  /* 0x0000000814147981 */ /* 0x000124000c1e1100 */
[----:B------:R-:W-:Y:S02]  /*0640*/  FFMA R29, R27, R28, R29 ;  /* 0x0000001c1b1d7223 */ /* 0x000fe4000000001d */
[----:B------:R1:W4:Y:S01]  /*0650*/  LDG.E R28, desc[UR8][R22.64] ;  /* 0x00000008161c7981 */ /* 0x000322000c1e1900 */
[----:B0-----:R-:W-:Y:S01]  /*0660*/  VIADD R21, R8, 0x4 ;  /* 0x0000000408157836 */ /* 0x001fe20000000000 */
[----:B--2---:R-:W-:-:S05]  /*0670*/  I2FP.F32.U32 R18, R18 ;  /* 0x0000001200127245 */ /* 0x004fca0000201000 */
[----:B-----5:R-:W-:Y:S01]  /*0680*/  FFMA R19, R18, R19, R29 ;  /* 0x0000001312137223 */ /* 0x020fe2000000001d */
[----:B------:R-:W-:-:S05]  /*0690*/  VIADD R18, R8, 0x2 ;  /* 0x0000000208127836 */ /* 0x000fca0000000000 */
[C---:B------:R-:W-:Y:S02]  /*06a0*/  ISETP.GE.AND P0, PT, R18.reuse, RZ, PT ;  /* 0x000000ff1200720c */ /* 0x040fe40003f06270 */
[----:B------:R-:W-:Y:S01]  /*06b0*/  VIMNMX R18, PT, PT, R18, UR12, PT ;  /* 0x0000000c12127c48 */ /* 0x000fe2000bfe0100 */
[----:B------:R-:W-:-:S03]  /*06c0*/  VIADD R29, R8, 0x3 ;  /* 0x00000003081d7836 */ /* 0x000fc60000000000 */
[----:B------:R-:W-:Y:S02]  /*06d0*/  SEL R27, R18, RZ, P0 ;  /* 0x000000ff121b7207 */ /* 0x000fe40000000000 */
[----:B---3--:R-:W-:Y:S02]  /*06e0*/  I2FP.F32.U32 R16, R16 ;  /* 0x0000001000107245 */ /* 0x008fe40000201000 */
[C---:B------:R-:W-:Y:S01]  /*06f0*/  ISETP.GE.AND P0, PT, R29.reuse, RZ, PT ;  /* 0x000000ff1d00720c */ /* 0x040fe20003f06270 */
[----:B------:R-:W-:Y:S01]  /*0700*/  IMAD R18, R6, UR12, R27 ;  /* 0x0000000c06127c24 */ /* 0x000fe2000f8e021b */
[----:B------:R-:W-:Y:S01]  /*0710*/  VIMNMX R29, PT, PT, R29, UR12, PT ;  /* 0x0000000c1d1d7c48 */ /* 0x000fe2000bfe0100 */
[----:B------:R-:W-:-:S03]  /*0720*/  FFMA R19, R16, R17, R19 ;  /* 0x0000001110137223 */ /* 0x000fc60000000013 */
[C---:B------:R-:W-:Y:S02]  /*0730*/  IADD3 R16, P1, PT, R18.reuse, UR10, RZ ;  /* 0x0000000a12107c10 */ /* 0x040fe4000ff3e0ff */
[----:B------:R-:W-:Y:S02]  /*0740*/  SEL R29, R29, RZ, P0 ;  /* 0x000000ff1d1d7207 */ /* 0x000fe40000000000 */
[----:B------:R-:W-:Y:S02]  /*0750*/  LEA.HI.X.SX32 R17, R18, UR11, 0x1, P1 ;  /* 0x0000000b12117c11 */ /* 0x000fe400088f0eff */
[C---:B------:R-:W-:Y:S01]  /*0760*/  ISETP.GE.AND P0, PT, R21.reuse, RZ, PT ;  /* 0x000000ff1500720c */ /* 0x040fe20003f06270 */
[----:B------:R-:W-:Y:S01]  /*0770*/  IMAD R18, R6, UR12, R29 ;  /* 0x0000000c06127c24 */ /* 0x000fe2000f8e021d */
[----:B------:R-:W-:Y:S01]  /*0780*/  VIMNMX R21, PT, PT, R21, UR12, PT ;  /* 0x0000000c15157c48 */ /* 0x000fe2000bfe0100 */
[----:B------:R0:W2:Y:S03]  /*0790*/  LDG.E.U8 R27, desc[UR8][R16.64] ;  /* 0x00000008101b7981 */ /* 0x0000a6000c1e1100 */
[----:B-1----:R-:W-:-:S02]  /*07a0*/  IADD3 R22, P1, PT, R18, UR10, RZ ;  /* 0x0000000a12167c10 */ /* 0x002fc4000ff3e0ff */
[----:B------:R-:W-:Y:S02]  /*07b0*/  SEL R21, R21, RZ, P0 ;  /* 0x000000ff15157207 */ /* 0x000fe40000000000 */
[----:B------:R-:W-:Y:S02]  /*07c0*/  LEA.HI.X.SX32 R23, R18, UR11, 0x1, P1 ;  /* 0x0000000b12177c11 */ /* 0x000fe400088f0eff */
[----:B----4-:R-:W-:Y:S01]  /*07d0*/  I2FP.F32.U32 R20, R20 ;  /* 0x0000001400147245 */ /* 0x010fe20000201000 */
[----:B------:R-:W-:Y:S02]  /*07e0*/  IMAD R18, R6, UR12, R21 ;  /* 0x0000000c06127c24 */ /* 0x000fe4000f8e0215 */
[----:B------:R1:W3:Y:S03]  /*07f0*/  LDG.E.U8 R22, desc[UR8][R22.64] ;  /* 0x0000000816167981 */ /* 0x0002e6000c1e1100 */
[----:B0-----:R-:W-:Y:S01]  /*0800*/  IADD3 R16, P0, PT, R18, UR10, RZ ;  /* 0x0000000a12107c10 */ /* 0x001fe2000ff1e0ff */
[----:B-1----:R-:W-:Y:S01]  /*0810*/  FFMA R23, R20, R28, R19 ;  /* 0x0000001c14177223 */ /* 0x002fe20000000013 */
[----:B------:R-:W-:-:S02]  /*0820*/  IMAD.WIDE.U32 R20, R13, 0x4, R14 ;  /* 0x000000040d147825 */ /* 0x000fc400078e000e */
[----:B------:R-:W-:Y:S02]  /*0830*/  LEA.HI.X.SX32 R17, R18, UR11, 0x1, P0 ;  /* 0x0000000b12117c11 */ /* 0x000fe400080f0eff */
[--C-:B------:R-:W-:Y:S02]  /*0840*/  IMAD.WIDE.U32 R18, R24, 0x4, R14.reuse ;  /* 0x0000000418127825 */ /* 0x100fe400078e000e */
[----:B------:R-:W4:Y:S02]  /*0850*/  LDG.E R20, desc[UR8][R20.64] ;  /* 0x0000000814147981 */ /* 0x000f24000c1e1900 */
[----:B------:R-:W-:Y:S02]  /*0860*/  IMAD.WIDE.U32 R28, R25, 0x4, R14 ;  /* 0x00000004191c7825 */ /* 0x000fe400078e000e */
[----:B------:R-:W5:Y:S04]  /*0870*/  LDG.E.U8 R16, desc[UR8][R16.64] ;  /* 0x0000000810107981 */ /* 0x000f68000c1e1100 */
[----:B------:R-:W5:Y:S04]  /*0880*/  LDG.E R18, desc[UR8][R18.64] ;  /* 0x0000000812127981 */ /* 0x000f68000c1e1900 */
[----:B------:R-:W5:Y:S01]  /*0890*/  LDG.E R29, desc[UR8][R28.64] ;  /* 0x000000081c1d7981 */ /* 0x000f62000c1e1900 */
[----:B------:R-:W-:-:S04]  /*08a0*/  UIADD3 UR7, UPT, UPT, UR7, 0x8, URZ ;  /* 0x0000000807077890 */ /* 0x000fc8000fffe0ff */
[----:B------:R-:W-:Y:S01]  /*08b0*/  UISETP.NE.AND UP0, UPT, UR7, URZ, UPT ;  /* 0x000000ff0700728c */ /* 0x000fe2000bf05270 */
[C---:B------:R-:W-:Y:S02]  /*08c0*/  IMAD R10, R9.reuse, 0x8, R10 ;  /* 0x00000008090a7824 */ /* 0x040fe400078e020a */
[C---:B------:R-:W-:Y:S02]  /*08d0*/  IMAD R2, R9.reuse, 0x8, R2 ;  /* 0x0000000809027824 */ /* 0x040fe400078e0202 */
[C---:B------:R-:W-:Y:S02]  /*08e0*/  IMAD R12, R9.reuse, 0x8, R12 ;  /* 0x00000008090c7824 */ /* 0x040fe400078e020c */
[C---:B------:R-:W-:Y:S02]  /*08f0*/  IMAD R11, R9.reuse, 0x8, R11 ;  /* 0x00000008090b7824 */ /* 0x040fe400078e020b */
[C---:B------:R-:W-:Y:S02]  /*0900*/  IMAD R13, R9.reuse, 0x8, R13 ;  /* 0x00000008090d7824 */ /* 0x040fe400078e020d */
[----:B------:R-:W-:-:S02]  /*0910*/  IMAD R24, R9, 0x8, R24 ;  /* 0x0000000809187824 */ /* 0x000fc400078e0218 */
[C---:B------:R-:W-:Y:S02]  /*0920*/  IMAD R25, R9.reuse, 0x8, R25 ;  /* 0x0000000809197824 */ /* 0x040fe400078e0219 */
[----:B------:R-:W-:Y:S02]  /*0930*/  IMAD R26, R9, 0x8, R26 ;  /* 0x00000008091a7824 */ /* 0x000fe400078e021a */
[----:B------:R-:W-:Y:S01]  /*0940*/  VIADD R8, R8, 0x8 ;  /* 0x0000000808087836 */ /* 0x000fe20000000000 */
[----:B--2---:R-:W-:Y:S02]  /*0950*/  I2FP.F32.U32 R27, R27 ;  /* 0x0000001b001b7245 */ /* 0x004fe40000201000 */
[----:B---3--:R-:W-:-:S03]  /*0960*/  I2FP.F32.U32 R22, R22 ;  /* 0x0000001600167245 */ /* 0x008fc60000201000 */
[----:B----4-:R-:W-:Y:S01]  /*0970*/  FFMA R23, R27, R20, R23 ;  /* 0x000000141b177223 */ /* 0x010fe20000000017 */
[----:B-----5:R-:W-:-:S03]  /*0980*/  I2FP.F32.U32 R27, R16 ;  /* 0x00000010001b7245 */ /* 0x020fc60000201000 */
[----:B------:R-:W-:-:S04]  /*0990*/  FFMA R22, R22, R18, R23 ;  /* 0x0000001216167223 */ /* 0x000fc80000000017 */
[----:B------:R-:W-:Y:S01]  /*09a0*/  FFMA R29, R27, R29, R22 ;  /* 0x0000001d1b1d7223 */ /* 0x000fe20000000016 */
[----:B------:R-:W-:Y:S06]  /*09b0*/  BRA.U UP0, `(.L_x_2) ;  /* 0xfffffff900547547 */ /* 0x000fec000b83ffff */
[----:B------:R-:W-:-:S07]  /*09c0*/  IMAD.U32 R2, RZ, RZ, UR4 ;  /* 0x00000004ff027e24 */ /* 0x000fce000f8e00ff */
.L_x_1:
[----:B------:R-:W-:-:S09]  /*09d0*/  UISETP.NE.AND UP0, UPT, UR5, URZ, UPT ;  /* 0x000000ff0500728c */ /* 0x000fd2000bf05270 */
[----:B------:R-:W-:Y:S05]  /*09e0*/  BRA.U !UP0, `(.L_x_3) ;  /* 0x0000000508bc7547 */ /* 0x000fea000b800000 */
[----:B------:R-:W-:Y:S02]  /*09f0*/  UIADD3 UR7, UPT, UPT, UR5, -0x1, URZ ;  /* 0xffffffff05077890 */ /* 0x000fe4000fffe0ff */
[----:B------:R-:W-:Y:S02]  /*0a00*/  UISETP.NE.AND UP1, UPT, UR6, URZ, UPT ;  /* 0x000000ff0600728c */ /* 0x000fe4000bf25270 */
[----:B------:R-:W-:-:S09]  /*0a10*/  UISETP.GE.U32.AND UP0, UPT, UR7, 0x3, UPT ;  /* 0x000000030700788c */ /* 0x000fd2000bf06070 */
[----:B------:R-:W-:Y:S05]  /*0a20*/  BRA.U !UP0, `(.L_x_4) ;  /* 0x0000000108e07547 */ /* 0x000fea000b800000 */
[----:B------:R-:W0:Y:S01]  /*0a30*/  LDCU UR7, c[0x0][0x3a0] ;  /* 0x00007400ff0777ac */ /* 0x000e220008000800 */
[----:B------:R-:W-:Y:S01]  /*0a40*/  IMAD.IADD R8, R5, 0x1, R2 ;  /* 0x0000000105087824 */ /* 0x000fe200078e0202 */
[----:B------:R-:W1:Y:S01]  /*0a50*/  LDC.64 R10, c[0x0][0x390] ;  /* 0x0000e400ff0a7b82 */ /* 0x000e620000000a00 */
[----:B------:R-:W2:Y:S02]  /*0a60*/  LDCU.64 UR10, c[0x0][0x380] ;  /* 0x00007000ff0a77ac */ /* 0x000ea40008000a00 */
[C---:B------:R-:W-:Y:S01]  /*0a70*/  VIADD R14, R8.reuse, 0x1 ;  /* 0x00000001080e7836 */ /* 0x040fe20000000000 */
[C---:B------:R-:W-:Y:S02]  /*0a80*/  ISETP.GE.AND P0, PT, R8.reuse, RZ, PT ;  /* 0x000000ff0800720c */ /* 0x040fe40003f06270 */
[----:B0-----:R-:W-:-:S04]  /*0a90*/  VIMNMX R12, PT, PT, R8, UR7, PT ;  /* 0x00000007080c7c48 */ /* 0x001fc8000bfe0100 */
[----:B------:R-:W-:Y:S01]  /*0aa0*/  SEL R13, R12, RZ, P0 ;  /* 0x000000ff0c0d7207 */ /* 0x000fe20000000000 */
[----:B------:R-:W-:Y:S01]  /*0ab0*/  VIADD R12, R8, 0x2 ;  /* 0x00000002080c7836 */ /* 0x000fe20000000000 */
[----:B------:R-:W-:Y:S01]  /*0ac0*/  ISETP.GE.AND P0, PT, R14, RZ, PT ;  /* 0x000000ff0e00720c */ /* 0x000fe20003f06270 */
[----:B------:R-:W-:Y:S01]  /*0ad0*/  VIADD R8, R8, 0x3 ;  /* 0x0000000308087836 */ /* 0x000fe20000000000 */
[----:B------:R-:W-:Y:S01]  /*0ae0*/  VIMNMX R14, PT, PT, R14, UR7, PT ;  /* 0x000000070e0e7c48 */ /* 0x000fe2000bfe0100 */
[----:B------:R-:W-:Y:S01]  /*0af0*/  IMAD R13, R6, UR7, R13 ;  /* 0x00000007060d7c24 */ /* 0x000fe2000f8e020d */
[C---:B------:R-:W-:Y:S02]  /*0b00*/  ISETP.GE.AND P1, PT, R12.reuse, RZ, PT ;  /* 0x000000ff0c00720c */ /* 0x040fe40003f26270 */
[----:B------:R-:W-:Y:S02]  /*0b10*/  VIMNMX R12, PT, PT, R12, UR7, PT ;  /* 0x000000070c0c7c48 */ /* 0x000fe4000bfe0100 */
[----:B------:R-:W-:-:S02]  /*0b20*/  SEL R15, R14, RZ, P0 ;  /* 0x000000ff0e0f7207 */ /* 0x000fc40000000000 */
[C---:B------:R-:W-:Y:S02]  /*0b30*/  ISETP.GE.AND P0, PT, R8.reuse, RZ, PT ;  /* 0x000000ff0800720c */ /* 0x040fe40003f06270 */
[----:B------:R-:W-:Y:S01]  /*0b40*/  VIMNMX R8, PT, PT, R8, UR7, PT ;  /* 0x0000000708087c48 */ /* 0x000fe2000bfe0100 */
[----:B------:R-:W-:Y:S01]  /*0b50*/  IMAD R15, R6, UR7, R15 ;  /* 0x00000007060f7c24 */ /* 0x000fe2000f8e020f */
[----:B------:R-:W-:Y:S02]  /*0b60*/  SEL R17, R12, RZ, P1 ;  /* 0x000000ff0c117207 */ /* 0x000fe40000800000 */
[C---:B--2---:R-:W-:Y:S02]  /*0b70*/  IADD3 R18, P2, PT, R13.reuse, UR10, RZ ;  /* 0x0000000a0d127c10 */ /* 0x044fe4000ff5e0ff */
[----:B------:R-:W-:Y:S01]  /*0b80*/  SEL R25, R8, RZ, P0 ;  /* 0x000000ff08197207 */ /* 0x000fe20000000000 */
[----:B------:R-:W-:Y:S01]  /*0b90*/  IMAD R21, R6, UR7, R17 ;  /* 0x0000000706157c24 */ /* 0x000fe2000f8e0211 */
[----:B------:R-:W-:Y:S01]  /*0ba0*/  LEA.HI.X.SX32 R19, R13, UR11, 0x1, P2 ;  /* 0x0000000b0d137c11 */ /* 0x000fe200090f0eff */
[----:B------:R-:W-:Y:S01]  /*0bb0*/  IMAD R13, R2, R9, R4 ;  /* 0x00000009020d7224 */ /* 0x000fe200078e0204 */
[----:B------:R-:W-:Y:S01]  /*0bc0*/  IADD3 R22, P1, PT, R15, UR10, RZ ;  /* 0x0000000a0f167c10 */ /* 0x000fe2000ff3e0ff */
[----:B------:R-:W-:Y:S01]  /*0bd0*/  IMAD R25, R6, UR7, R25 ;  /* 0x0000000706197c24 */ /* 0x000fe2000f8e0219 */
[----:B------:R-:W-:Y:S01]  /*0be0*/  IADD3 R12, P0, PT, R21, UR10, RZ ;  /* 0x0000000a150c7c10 */ /* 0x000fe2000ff1e0ff */
[----:B------:R-:W-:Y:S01]  /*0bf0*/  IMAD.IADD R20, R13, 0x1, R9 ;  /* 0x000000010d147824 */ /* 0x000fe200078e0209 */
[----:B------:R-:W-:Y:S01]  /*0c00*/  LEA.HI.X.SX32 R23, R15, UR11, 0x1, P1 ;  /* 0x0000000b0f177c11 */ /* 0x000fe200088f0eff */
[----:B-1----:R-:W-:Y:S01]  /*0c10*/  IMAD.WIDE.U32 R16, R13, 0x4, R10 ;  /* 0x000000040d107825 */ /* 0x002fe200078e000a */
[----:B------:R0:W2:Y:S01]  /*0c20*/  LDG.E.U8 R8, desc[UR8][R18.64] ;  /* 0x0000000812087981 */ /* 0x0000a2000c1e1100 */
[----:B------:R-:W-:-:S02]  /*0c30*/  IADD3 R14, P1, PT, R25, UR10, RZ ;  /* 0x0000000a190e7c10 */ /* 0x000fc4000ff3e0ff */
[----:B------:R-:W-:Y:S01]  /*0c40*/  LEA.HI.X.SX32 R13, R21, UR11, 0x1, P0 ;  /* 0x0000000b150d7c11 */ /* 0x000fe200080f0eff */
[----:B------:R-:W-:Y:S01]  /*0c50*/  IMAD.IADD R21, R20, 0x1, R9 ;  /* 0x0000000114157824 */ /* 0x000fe200078e0209 */
[----:B------:R-:W3:Y:S01]  /*0c60*/  LDG.E.U8 R22, desc[UR8][R22.64] ;  /* 0x0000000816167981 */ /* 0x000ee2000c1e1100 */
[----:B------:R-:W-:-:S03]  /*0c70*/  LEA.HI.X.SX32 R15, R25, UR11, 0x1, P1 ;  /* 0x0000000b190f7c11 */ /* 0x000fc600088f0eff */
[----:B------:R-:W4:Y:S01]  /*0c80*/  LDG.E R16, desc[UR8][R16.64] ;  /* 0x0000000810107981 */ /* 0x000f22000c1e1900 */
[----:B0-----:R-:W-:-:S03]  /*0c90*/  IMAD.WIDE.U32 R18, R20, 0x4, R10 ;  /* 0x0000000414127825 */ /* 0x001fc600078e000a */
[----:B------:R-:W5:Y:S01]  /*0ca0*/  LDG.E.U8 R12, desc[UR8][R12.64] ;  /* 0x000000080c0c7981 */ /* 0x000f62000c1e1100 */
[C---:B------:R-:W-:Y:S02]  /*0cb0*/  IMAD.IADD R25, R21.reuse, 0x1, R9 ;  /* 0x0000000115197824 */ /* 0x040fe400078e0209 */
[--C-:B------:R-:W-:Y:S01]  /*0cc0*/  IMAD.WIDE.U32 R20, R21, 0x4, R10.reuse ;  /* 0x0000000415147825 */ /* 0x100fe200078e000a */
[----:B------:R-:W5:Y:S03]  /*0cd0*/  LDG.E R18, desc[UR8][R18.64] ;  /* 0x0000000812127981 */ /* 0x000f66000c1e1900 */
[----:B------:R-:W-:Y:S01]  /*0ce0*/  IMAD.WIDE.U32 R10, R25, 0x4, R10 ;  /* 0x00000004190a7825 */ /* 0x000fe200078e000a */
[----:B------:R-:W5:Y:S04]  /*0cf0*/  LDG.E.U8 R14, desc[UR8][R14.64] ;  /* 0x000000080e0e7981 */ /* 0x000f68000c1e1100 */
[----:B------:R-:W5:Y:S04]  /*0d00*/  LDG.E R20, desc[UR8][R20.64] ;  /* 0x0000000814147981 */ /* 0x000f68000c1e1900 */
[----:B------:R-:W5:Y:S01]  /*0d10*/  LDG.E R10, desc[UR8][R10.64] ;  /* 0x000000080a0a7981 */ /* 0x000f62000c1e1900 */
[----:B------:R-:W-:Y:S01]  /*0d20*/  VIADD R2, R2, 0x4 ;  /* 0x0000000402027836 */ /* 0x000fe20000000000 */
[----:B--2---:R-:W-:-:S02]  /*0d30*/  I2FP.F32.U32 R8, R8 ;  /* 0x0000000800087245 */ /* 0x004fc40000201000 */
[----:B---3--:R-:W-:-:S03]  /*0d40*/  I2FP.F32.U32 R22, R22 ;  /* 0x0000001600167245 */ /* 0x008fc60000201000 */
[----:B----4-:R-:W-:Y:S01]  /*0d50*/  FFMA R29, R8, R16, R29 ;  /* 0x00000010081d7223 */ /* 0x010fe2000000001d */
[----:B-----5:R-:W-:-:S03]  /*0d60*/  I2FP.F32.U32 R13, R12 ;  /* 0x0000000c000d7245 */ /* 0x020fc60000201000 */
[----:B------:R-:W-:Y:S01]  /*0d70*/  FFMA R22, R22, R18, R29 ;  /* 0x0000001216167223 */ /* 0x000fe2000000001d */
[----:B------:R-:W-:-:S03]  /*0d80*/  I2FP.F32.U32 R8, R14 ;  /* 0x0000000e00087245 */ /* 0x000fc60000201000 */
[----:B------:R-:W-:-:S04]  /*0d90*/  FFMA R13, R13, R20, R22 ;  /* 0x000000140d0d7223 */ /* 0x000fc80000000016 */
[----:B------:R-:W-:-:S07]  /*0da0*/  FFMA R29, R8, R10, R13 ;  /* 0x0000000a081d7223 */ /* 0x000fce000000000d */
.L_x_4:
[----:B------:R-:W-:Y:S05]  /*0db0*/  BRA.U !UP1, `(.L_x_3) ;  /* 0x0000000109c87547 */ /* 0x000fea000b800000 */
[----:B------:R-:W-:Y:S01]  /*0dc0*/  UISETP.NE.AND UP0, UPT, UR6, 0x1, UPT ;  /* 0x000000010600788c */ /* 0x000fe2000bf05270 */
[----:B------:R-:W-:-:S08]  /*0dd0*/  LOP3.LUT P0, RZ, R9, 0x1, RZ, 0xc0, !PT ;  /* 0x0000000109ff7812 */ /* 0x000fd0000780c0ff */
[----:B------:R-:W-:Y:S05]  /*0de0*/  BRA.U !UP0, `(.L_x_5) ;  /* 0x0000000108787547 */ /* 0x000fea000b800000 */
[----:B------:R-:W0:Y:S01]  /*0df0*/  LDCU UR7, c[0x0][0x3a0] ;  /* 0x00007400ff0777ac */ /* 0x000e220008000800 */
[----:B------:R-:W-:Y:S01]  /*0e00*/  IMAD.IADD R8, R5, 0x1, R2 ;  /* 0x0000000105087824 */ /* 0x000fe200078e0202 */
[----:B------:R-:W1:Y:S01]  /*0e10*/  LDC.64 R10, c[0x0][0x390] ;  /* 0x0000e400ff0a7b82 */ /* 0x000e620000000a00 */
[----:B------:R-:W-:Y:S01]  /*0e20*/  IMAD R16, R2, R9, R4 ;  /* 0x0000000902107224 */ /* 0x000fe200078e0204 */
[----:B------:R-:W2:Y:S02]  /*0e30*/  LDCU.64 UR10, c[0x0][0x380] ;  /* 0x00007000ff0a77ac */ /* 0x000ea40008000a00 */
[C---:B------:R-:W-:Y:S02]  /*0e40*/  ISETP.GE.AND P1, PT, R8.reuse, RZ, PT ;  /* 0x000000ff0800720c */ /* 0x040fe40003f26270 */
[C---:B0-----:R-:W-:Y:S01]  /*0e50*/  VIMNMX R12, PT, PT, R8.reuse, UR7, PT ;  /* 0x00000007080c7c48 */ /* 0x041fe2000bfe0100 */
[----:B------:R-:W-:-:S03]  /*0e60*/  VIADD R8, R8, 0x1 ;  /* 0x0000000108087836 */ /* 0x000fc60000000000 */
[----:B------:R-:W-:Y:S02]  /*0e70*/  SEL R13, R12, RZ, P1 ;  /* 0x000000ff0c0d7207 */ /* 0x000fe40000800000 */
[C---:B------:R-:W-:Y:S02]  /*0e80*/  ISETP.GE.AND P1, PT, R8.reuse, RZ, PT ;  /* 0x000000ff0800720c */ /* 0x040fe40003f26270 */
[----:B------:R-:W-:Y:S01]  /*0e90*/  VIMNMX R8, PT, PT, R8, UR7, PT ;  /* 0x0000000708087c48 */ /* 0x000fe2000bfe0100 */
[----:B------:R-:W-:-:S03]  /*0ea0*/  IMAD R13, R6, UR7, R13 ;  /* 0x00000007060d7c24 */ /* 0x000fc6000f8e020d */
[----:B------:R-:W-:Y:S02]  /*0eb0*/  SEL R15, R8, RZ, P1 ;  /* 0x000000ff080f7207 */ /* 0x000fe40000800000 */
[----:B--2---:R-:W-:-:S03]  /*0ec0*/  IADD3 R14, P1, PT, R13, UR10, RZ ;  /* 0x0000000a0d0e7c10 */ /* 0x004fc6000ff3e0ff */
[----:B------:R-:W-:Y:S01]  /*0ed0*/  IMAD R8, R6, UR7, R15 ;  /* 0x0000000706087c24 */ /* 0x000fe2000f8e020f */
[----:B------:R-:W-:Y:S01]  /*0ee0*/  LEA.HI.X.SX32 R15, R13, UR11, 0x1, P1 ;  /* 0x0000000b0d0f7c11 */ /* 0x000fe200088f0eff */
[----:B------:R-:W-:-:S03]  /*0ef0*/  IMAD.IADD R19, R16, 0x1, R9 ;  /* 0x0000000110137824 */ /* 0x000fc600078e0209 */
[----:B------:R-:W-:Y:S01]  /*0f00*/  IADD3 R12, P1, PT, R8, UR10, RZ ;  /* 0x0000000a080c7c10 */ /* 0x000fe2000ff3e0ff */
[--C-:B-1----:R-:W-:Y:S01]  /*0f10*/  IMAD.WIDE.U32 R16, R16, 0x4, R10.reuse ;  /* 0x0000000410107825 */ /* 0x102fe200078e000a */
[----:B------:R-:W2:Y:S02]  /*0f20*/  LDG.E.U8 R14, desc[UR8][R14.64] ;  /* 0x000000080e0e7981 */ /* 0x000ea4000c1e1100 */
[----:B------:R-:W-:Y:S01]  /*0f30*/  LEA.HI.X.SX32 R13, R8, UR11, 0x1, P1 ;  /* 0x0000000b080d7c11 */ /* 0x000fe200088f0eff */
[----:B------:R-:W-:Y:S02]  /*0f40*/  IMAD.WIDE.U32 R10, R19, 0x4, R10 ;  /* 0x00000004130a7825 */ /* 0x000fe400078e000a */
[----:B------:R-:W3:Y:S04]  /*0f50*/  LDG.E R16, desc[UR8][R16.64] ;  /* 0x0000000810107981 */ /* 0x000ee8000c1e1900 */
[----:B------:R-:W4:Y:S04]  /*0f60*/  LDG.E.U8 R12, desc[UR8][R12.64] ;  /* 0x000000080c0c7981 */ /* 0x000f28000c1e1100 */
[----:B------:R-:W5:Y:S01]  /*0f70*/  LDG.E R10, desc[UR8][R10.64] ;  /* 0x000000080a0a7981 */ /* 0x000f62000c1e1900 */
[----:B------:R-:W-:Y:S01]  /*0f80*/  VIADD R2, R2, 0x2 ;  /* 0x0000000202027836 */ /* 0x000fe20000000000 */
[----:B--2---:R-:W-:-:S05]  /*0f90*/  I2FP.F32.U32 R8, R14 ;  /* 0x0000000e00087245 */ /* 0x004fca0000201000 */
[----:B---3--:R-:W-:Y:S01]  /*0fa0*/  FFMA R8, R8, R16, R29 ;  /* 0x0000001008087223 */ /* 0x008fe2000000001d */
[----:B----4-:R-:W-:-:S05]  /*0fb0*/  I2FP.F32.U32 R19, R12 ;  /* 0x0000000c00137245 */ /* 0x010fca0000201000 */
[----:B-----5:R-:W-:-:S07]  /*0fc0*/  FFMA R29, R19, R10, R8 ;  /* 0x0000000a131d7223 */ /* 0x020fce0000000008 */
.L_x_5:
[----:B------:R-:W-:Y:S05]  /*0fd0*/  @!P0 BRA `(.L_x_3) ;  /* 0x0000000000408947 */ /* 0x000fea0003800000 */
[----:B------:R-:W0:Y:S01]  /*0fe0*/  LDCU UR7, c[0x0][0x3a0] ;  /* 0x00007400ff0777ac */ /* 0x000e220008000800 */
[----:B------:R-:W-:Y:S01]  /*0ff0*/  IMAD.IADD R8, R5, 0x1, R2 ;  /* 0x0000000105087824 */ /* 0x000fe200078e0202 */
[----:B------:R-:W1:Y:S01]  /*1000*/  LDC.64 R10, c[0x0][0x390] ;  /* 0x0000e400ff0a7b82 */ /* 0x000e620000000a00 */
[----:B------:R-:W-:Y:S01]  /*1010*/  IMAD R15, R2, R9, R4 ;  /* 0x00000009020f7224 */ /* 0x000fe200078e0204 */
[----:B------:R-:W2:Y:S02]  /*1020*/  LDCU.64 UR10, c[0x0][0x380] ;  /* 0x00007000ff0a77ac */ /* 0x000ea40008000a00 */
[C---:B------:R-:W-:Y:S02]  /*1030*/  ISETP.GE.AND P0, PT, R8.reuse, RZ, PT ;  /* 0x000000ff0800720c */ /* 0x040fe40003f06270 */
[----:B0-----:R-:W-:-:S04]  /*1040*/  VIMNMX R8, PT, PT, R8, UR7, PT ;  /* 0x0000000708087c48 */ /* 0x001fc8000bfe0100 */
[----:B------:R-:W-:Y:S01]  /*1050*/  SEL R13, R8, RZ, P0 ;  /* 0x000000ff080d7207 */ /* 0x000fe20000000000 */
[----:B-1----:R-:W-:-:S04]  /*1060*/  IMAD.WIDE.U32 R10, R15, 0x4, R10 ;  /* 0x000000040f0a7825 */ /* 0x002fc800078e000a */
[----:B------:R-:W-:Y:S02]  /*1070*/  IMAD R13, R6, UR7, R13 ;  /* 0x00000007060d7c24 */ /* 0x000fe4000f8e020d */
[----:B------:R-:W3:Y:S03]  /*1080*/  LDG.E R10, desc[UR8][R10.64] ;  /* 0x000000080a0a7981 */ /* 0x000ee6000c1e1900 */
[----:B--2---:R-:W-:-:S04]  /*1090*/  IADD3 R12, P0, PT, R13, UR10, RZ ;  /* 0x0000000a0d0c7c10 */ /* 0x004fc8000ff1e0ff */
[----:B------:R-:W-:-:S05]  /*10a0*/  LEA.HI.X.SX32 R13, R13, UR11, 0x1, P0 ;  /* 0x0000000b0d0d7c11 */ /* 0x000fca00080f0eff */
[----:B------:R-:W2:Y:S02]  /*10b0*/  LDG.E.U8 R12, desc[UR8][R12.64] ;  /* 0x000000080c0c7981 */ /* 0x000ea4000c1e1100 */
[----:B--2---:R-:W-:-:S05]  /*10c0*/  I2FP.F32.U32 R2, R12 ;  /* 0x0000000c00027245 */ /* 0x004fca0000201000 */
[----:B---3--:R-:W-:-:S07]  /*10d0*/  FFMA R29, R2, R10, R29 ;  /* 0x0000000a021d7223 */ /* 0x008fce000000001d */
.L_x_3:
[----:B------:R-:W-:-:S05]  /*10e0*/  VIADD R4, R4, 0x1 ;  /* 0x0000000104047836 */ /* 0x000fca0000000000 */
[----:B------:R-:W-:-:S13]  /*10f0*/  ISETP.NE.AND P0, PT, R4, R9, PT ;  /* 0x000000090400720c */ /* 0x000fda0003f05270 */
[----:B------:R-:W-:Y:S05]  /*1100*/  @P0 BRA `(.L_x_6) ;  /* 0xfffffff000240947 */ /* 0x000fea000383ffff */
.L_x_0:
[----:B------:R-:W0:Y:S01]  /*1110*/  LDCU UR6, c[0x0][0x3a0] ;  /* 0x00007400ff0677ac */ /* 0x000e220008000800 */
[C---:B------:R-:W-:Y:S02]  /*1120*/  FSETP.GEU.AND P0, PT, R29.reuse, RZ, PT ;  /* 0x000000ff1d00720b */ /* 0x040fe40003f0e000 */
[----:B------:R-:W-:Y:S01]  /*1130*/  FMNMX.NAN R29, R29, 255, PT ;  /* 0x437f00001d1d7809 */ /* 0x000fe20003820000 */
[----:B------:R-:W1:Y:S03]  /*1140*/  LDCU.64 UR4, c[0x0][0x388] ;  /* 0x00007100ff0477ac */ /* 0x000e660008000a00 */
[----:B------:R-:W-:-:S06]  /*1150*/  FSEL R29, R29, RZ, P0 ;  /* 0x000000ff1d1d7208 */ /* 0x000fcc0000000000 */
[----:B------:R-:W2:Y:S01]  /*1160*/  F2I.U32.TRUNC.NTZ R29, R29 ;  /* 0x0000001d001d7305 */ /* 0x000ea2000020f000 */
[----:B0-----:R-:W-:-:S05]  /*1170*/  IMAD R0, R0, UR6, R3 ;  /* 0x0000000600007c24 */ /* 0x001fca000f8e0203 */
[----:B-1----:R-:W-:-:S04]  /*1180*/  IADD3 R2, P0, PT, R0, UR4, RZ ;  /* 0x0000000400027c10 */ /* 0x002fc8000ff1e0ff */
[----:B------:R-:W-:-:S05]  /*1190*/  LEA.HI.X.SX32 R3, R0, UR5, 0x1, P0 ;  /* 0x0000000500037c11 */ /* 0x000fca00080f0eff */
[----:B--2---:R-:W-:Y:S01]  /*11a0*/  STG.E.U8 desc[UR8][R2.64], R29 ;  /* 0x0000001d02007986 */ /* 0x004fe2000c101108 */
[----:B------:R-:W-:Y:S05]  /*11b0*/  EXIT ;  /* 0x000000000000794d */ /* 0x000fea0003800000 */
.L_x_7:
[----:B------:R-:W-:-:S00]  /*11c0*/  BRA `(.L_x_7) ;  /* 0xfffffffc00fc7947 */ /* 0x000fc0000383ffff */
[----:B------:R-:W-:-:S00]  /*11d0*/  NOP ;  /* 0x0000000000007918 */ /* 0x000fc00000000000 */
        /* <DEDUP_REMOVED lines=10> */
.L_x_8:


//--------------------- .nv.shared.reserved.0     --------------------------
	.section	.nv.shared.reserved.0,"aw",@nobits
	.weak		__nv_reservedSMEM_offset_0_alias
	.size		__nv_reservedSMEM_offset_0_alias, 0, 64
	.other		__nv_reservedSMEM_offset_0_alias,@"STO_CUDA_RESERVED_SHARED STV_DEFAULT"
__nv_reservedSMEM_offset_0_alias:
	.zero		0
	.zero		64


//--------------------- .nv.constant0._Z22matrix_multiply_kernelPhS_Pfiiii --------------------------
	.section	.nv.constant0._Z22matrix_multiply_kernelPhS_Pfiiii,"a",@progbits
	.sectionflags	@""
	.align	4
.nv.constant0._Z22matrix_multiply_kernelPhS_Pfiiii:
	.zero		936


//--------------------- SYMBOLS --------------------------

	.type		.nv.reservedSmem.offset0,@object
	.size		.nv.reservedSmem.offset0,0x4
